//
// Generated by NVIDIA NVVM Compiler
//
// Compiler Build ID: CL-36424714
// Cuda compilation tools, release 13.0, V13.0.88
// Based on NVVM 20.0.0
//

.version 9.0
.target sm_100
.address_size 64

	// .globl	_Z11naiveKernelPiii

.visible .entry _Z11naiveKernelPiii(
	.param .u64 .ptr .align 1 _Z11naiveKernelPiii_param_0,
	.param .u32 _Z11naiveKernelPiii_param_1,
	.param .u32 _Z11naiveKernelPiii_param_2
)
{
	.reg .pred 	%p<7>;
	.reg .b32 	%r<18>;
	.reg .b32 	%f<27>;
	.reg .b64 	%rd<5>;

	ld.param.u64 	%rd1, [_Z11naiveKernelPiii_param_0];
	ld.param.u32 	%r5, [_Z11naiveKernelPiii_param_1];
	ld.param.u32 	%r7, [_Z11naiveKernelPiii_param_2];
	mov.u32 	%r8, %tid.x;
	mov.u32 	%r9, %ctaid.x;
	mov.u32 	%r10, %ntid.x;
	mad.lo.s32 	%r1, %r9, %r10, %r8;
	mov.u32 	%r11, %tid.y;
	mov.u32 	%r12, %ctaid.y;
	mov.u32 	%r13, %ntid.y;
	mad.lo.s32 	%r14, %r12, %r13, %r11;
	setp.ge.s32 	%p1, %r1, %r5;
	setp.ge.s32 	%p2, %r14, %r7;
	or.pred  	%p3, %p1, %p2;
	@%p3 bra 	$L__BB0_4;
	cvt.rn.f32.u32 	%f12, %r14;
	cvt.rn.f32.u32 	%f13, %r7;
	mov.f32 	%f14, 0f40000000;
	div.rn.f32 	%f15, %f14, %f13;
	fma.rn.f32 	%f1, %f15, %f12, 0fBF800000;
	cvt.rn.f32.s32 	%f16, %r1;
	cvt.rn.f32.s32 	%f17, %r5;
	div.rn.f32 	%f18, %f14, %f17;
	fma.rn.f32 	%f2, %f18, %f16, 0fBFC00000;
	mov.b32 	%r17, 0;
	mov.f32 	%f23, 0f00000000;
	mov.f32 	%f24, %f23;
	mov.f32 	%f25, %f23;
	mov.f32 	%f26, %f23;
$L__BB0_2:
	sub.f32 	%f19, %f24, %f23;
	add.f32 	%f7, %f2, %f19;
	add.f32 	%f20, %f26, %f26;
	fma.rn.f32 	%f25, %f20, %f25, %f1;
	add.s32 	%r4, %r17, 1;
	setp.lt.u32 	%p4, %r17, 1023;
	mul.f32 	%f24, %f7, %f7;
	mul.f32 	%f23, %f25, %f25;
	add.f32 	%f21, %f24, %f23;
	setp.le.f32 	%p5, %f21, 0f40800000;
	and.pred  	%p6, %p4, %p5;
	mov.f32 	%f26, %f7;
	mov.u32 	%r17, %r4;
	@%p6 bra 	$L__BB0_2;
	mad.lo.s32 	%r16, %r5, %r14, %r1;
	cvta.to.global.u64 	%rd2, %rd1;
	mul.wide.s32 	%rd3, %r16, 4;
	add.s64 	%rd4, %rd2, %rd3;
	st.global.u32 	[%rd4], %r4;
$L__BB0_4:
	ret;

}


// ===== COMPILED SASS (sm_100) =====

	.target	sm_100

	.elftype	@"ET_EXEC"


//--------------------- .note.nv.tkinfo           --------------------------
	.section	.note.nv.tkinfo,"",@"SHT_NOTE"
	.sectionflags	@"SHF_NOTE_NV_TKINFO"
	.tkinfo
        /*0018*/ 	.word	0x00000002
        /*0030*/ 	.string	""
        /*0030*/ 	.string	"ptxas"
        /*0030*/ 	.string	"Cuda compilation tools, release 13.0, V13.0.88"
        /*0030*/ 	.string	"Build cuda_13.0.r13.0/compiler.36424714_0"
        /*0030*/ 	.string	"-arch sm_100 -m 64 "



//--------------------- .note.nv.cuinfo           --------------------------
	.section	.note.nv.cuinfo,"",@"SHT_NOTE"
	.sectionflags	@"SHF_NOTE_NV_CUINFO"
        /*0018*/ 	.short	0x0002
        /*001a*/ 	.short	0x0064
        /*001c*/ 	.short	0x0082
	.zero		2


//--------------------- .nv.info                  --------------------------
	.section	.nv.info,"",@"SHT_CUDA_INFO"
	.align	4


	//----- nvinfo : EIATTR_REGCOUNT
	.align		4
        /*0000*/ 	.byte	0x04, 0x2f
        /*0002*/ 	.short	(.L_1 - .L_0)
	.align		4
.L_0:
        /*0004*/ 	.word	index@(_Z11naiveKernelPiii)
        /*0008*/ 	.word	0x00000014


	//----- nvinfo : EIATTR_FRAME_SIZE
	.align		4
.L_1:
        /*000c*/ 	.byte	0x04, 0x11
        /*000e*/ 	.short	(.L_3 - .L_2)
	.align		4
.L_2:
        /*0010*/ 	.word	index@($__internal_0_$__cuda_sm3x_div_rn_noftz_f32_slowpath)
        /*0014*/ 	.word	0x00000000


	//----- nvinfo : EIATTR_FRAME_SIZE
	.align		4
.L_3:
        /*0018*/ 	.byte	0x04, 0x11
        /*001a*/ 	.short	(.L_5 - .L_4)
	.align		4
.L_4:
        /*001c*/ 	.word	index@(_Z11naiveKernelPiii)
        /*0020*/ 	.word	0x00000000


	//----- nvinfo : EIATTR_MIN_STACK_SIZE
	.align		4
.L_5:
        /*0024*/ 	.byte	0x04, 0x12
        /*0026*/ 	.short	(.L_7 - .L_6)
	.align		4
.L_6:
        /*0028*/ 	.word	index@(_Z11naiveKernelPiii)
        /*002c*/ 	.word	0x00000000
.L_7:


//--------------------- .nv.compat                --------------------------
	.section	.nv.compat,"",@"SHT_CUDA_COMPAT_INFO"
	.align	4
        /*0000*/ 	.byte	0x02, 0x09, 0x00, 0x00, 0x02, 0x02, 0x01, 0x00, 0x02, 0x05, 0x05, 0x00, 0x03, 0x07, 0x01, 0x01
        /*0010*/ 	.byte	0x02, 0x03, 0x00, 0x00, 0x02, 0x06, 0x01, 0x00, 0x04, 0x0b, 0x08, 0x00, 0x01, 0x00, 0x00, 0x00
        /*0020*/ 	.byte	0x00, 0x00, 0x00, 0x00


//--------------------- .nv.info._Z11naiveKernelPiii --------------------------
	.section	.nv.info._Z11naiveKernelPiii,"",@"SHT_CUDA_INFO"
	.sectionflags	@""
	.align	4


	//----- nvinfo : EIATTR_CUDA_API_VERSION
	.align		4
        /*0000*/ 	.byte	0x04, 0x37
        /*0002*/ 	.short	(.L_9 - .L_8)
.L_8:
        /*0004*/ 	.word	0x00000082


	//----- nvinfo : EIATTR_KPARAM_INFO
	.align		4
.L_9:
        /*0008*/ 	.byte	0x04, 0x17
        /*000a*/ 	.short	(.L_11 - .L_10)
.L_10:
        /*000c*/ 	.word	0x00000000
        /*0010*/ 	.short	0x0002
        /*0012*/ 	.short	0x000c
        /*0014*/ 	.byte	0x00, 0xf0, 0x11, 0x00


	//----- nvinfo : EIATTR_KPARAM_INFO
	.align		4
.L_11:
        /*0018*/ 	.byte	0x04, 0x17
        /*001a*/ 	.short	(.L_13 - .L_12)
.L_12:
        /*001c*/ 	.word	0x00000000
        /*0020*/ 	.short	0x0001
        /*0022*/ 	.short	0x0008
        /*0024*/ 	.byte	0x00, 0xf0, 0x11, 0x00


	//----- nvinfo : EIATTR_KPARAM_INFO
	.align		4
.L_13:
        /*0028*/ 	.byte	0x04, 0x17
        /*002a*/ 	.short	(.L_15 - .L_14)
.L_14:
        /*002c*/ 	.word	0x00000000
        /*0030*/ 	.short	0x0000
        /*0032*/ 	.short	0x0000
        /*0034*/ 	.byte	0x00, 0xf5, 0x21, 0x00


	//----- nvinfo : EIATTR_SPARSE_MMA_MASK
	.align		4
.L_15:
        /*0038*/ 	.byte	0x03, 0x50
        /*003a*/ 	.short	0x0000


	//----- nvinfo : EIATTR_MAXREG_COUNT
	.align		4
        /*003c*/ 	.byte	0x03, 0x1b
        /*003e*/ 	.short	0x00ff


	//----- nvinfo : EIATTR_MERCURY_ISA_VERSION
	.align		4
        /*0040*/ 	.byte	0x03, 0x5f
        /*0042*/ 	.short	0x0101


	//----- nvinfo : EIATTR_VRC_CTA_INIT_COUNT
	.align		4
        /*0044*/ 	.byte	0x02, 0x4a
	.zero		1
	.zero		1


	//----- nvinfo : EIATTR_EXIT_INSTR_OFFSETS
	.align		4
        /*0048*/ 	.byte	0x04, 0x1c
        /*004a*/ 	.short	(.L_17 - .L_16)


	//   ....[0]....
.L_16:
        /*004c*/ 	.word	0x000000c0


	//   ....[1]....
        /*0050*/ 	.word	0x00000420


	//----- nvinfo : EIATTR_CRS_STACK_SIZE
	.align		4
.L_17:
        /*0054*/ 	.byte	0x04, 0x1e
        /*0056*/ 	.short	(.L_19 - .L_18)
.L_18:
        /*0058*/ 	.word	0x00000000


	//----- nvinfo : EIATTR_CBANK_PARAM_SIZE
	.align		4
.L_19:
        /*005c*/ 	.byte	0x03, 0x19
        /*005e*/ 	.short	0x0010


	//----- nvinfo : EIATTR_PARAM_CBANK
	.align		4
        /*0060*/ 	.byte	0x04, 0x0a
        /*0062*/ 	.short	(.L_21 - .L_20)
	.align		4
.L_20:
        /*0064*/ 	.word	index@(.nv.constant0._Z11naiveKernelPiii)
        /*0068*/ 	.short	0x0380
        /*006a*/ 	.short	0x0010


	//----- nvinfo : EIATTR_SW_WAR
	.align		4
.L_21:
        /*006c*/ 	.byte	0x04, 0x36
        /*006e*/ 	.short	(.L_23 - .L_22)
.L_22:
        /*0070*/ 	.word	0x00000008
.L_23:


//--------------------- .nv.callgraph             --------------------------
	.section	.nv.callgraph,"",@"SHT_CUDA_CALLGRAPH"
	.align	4
	.sectionentsize	8
	.align		4
        /*0000*/ 	.word	0x00000000
	.align		4
        /*0004*/ 	.word	0xffffffff
	.align		4
        /*0008*/ 	.word	0x00000000
	.align		4
        /*000c*/ 	.word	0xfffffffe
	.align		4
        /*0010*/ 	.word	0x00000000
	.align		4
        /*0014*/ 	.word	0xfffffffd
	.align		4
        /*0018*/ 	.word	0x00000000
	.align		4
        /*001c*/ 	.word	0xfffffffc


//--------------------- .text._Z11naiveKernelPiii --------------------------
	.section	.text._Z11naiveKernelPiii,"ax",@progbits
	.align	128
        .global         _Z11naiveKernelPiii
        .type           _Z11naiveKernelPiii,@function
        .size           _Z11naiveKernelPiii,(.L_x_13 - _Z11naiveKernelPiii)
        .other          _Z11naiveKernelPiii,@"STO_CUDA_ENTRY STV_DEFAULT"
_Z11naiveKernelPiii:
.text._Z11naiveKernelPiii:
[----:B------:R-:W-:Y:S01]  /*0000*/  LDC R1, c[0x0][0x37c] ;  /* 0x0000df00ff017b82 */ /* 0x000fe20000000800 */
[----:B------:R-:W0:Y:S07]  /*0010*/  S2R R2, SR_TID.Y ;  /* 0x0000000000027919 */ /* 0x000e2e0000002200 */
[----:B------:R-:W1:Y:S01]  /*0020*/  LDC R0, c[0x0][0x360] ;  /* 0x0000d800ff007b82 */ /* 0x000e620000000800 */
[----:B------:R-:W2:Y:S01]  /*0030*/  LDCU.64 UR6, c[0x0][0x388] ;  /* 0x00007100ff0677ac */ /* 0x000ea20008000a00 */
[----:B------:R-:W1:Y:S06]  /*0040*/  S2R R5, SR_TID.X ;  /* 0x0000000000057919 */ /* 0x000e6c0000002100 */
[----:B------:R-:W0:Y:S08]  /*0050*/  S2UR UR5, SR_CTAID.Y ;  /* 0x00000000000579c3 */ /* 0x000e300000002600 */
[----:B------:R-:W0:Y:S08]  /*0060*/  LDC R3, c[0x0][0x364] ;  /* 0x0000d900ff037b82 */ /* 0x000e300000000800 */
[----:B------:R-:W1:Y:S01]  /*0070*/  S2UR UR4, SR_CTAID.X ;  /* 0x00000000000479c3 */ /* 0x000e620000002500 */
[----:B0-----:R-:W-:-:S05]  /*0080*/  IMAD R2, R3, UR5, R2 ;  /* 0x0000000503027c24 */ /* 0x001fca000f8e0202 */
[----:B--2---:R-:W-:Y:S01]  /*0090*/  ISETP.GE.AND P0, PT, R2, UR7, PT ;  /* 0x0000000702007c0c */ /* 0x004fe2000bf06270 */
[----:B-1----:R-:W-:-:S05]  /*00a0*/  IMAD R5, R0, UR4, R5 ;  /* 0x0000000400057c24 */ /* 0x002fca000f8e0205 */
[----:B------:R-:W-:-:S13]  /*00b0*/  ISETP.GE.OR P0, PT, R5, UR6, P0 ;  /* 0x0000000605007c0c */ /* 0x000fda0008706670 */
[----:B------:R-:W-:Y:S05]  /*00c0*/  @P0 EXIT ;  /* 0x000000000000094d */ /* 0x000fea0003800000 */
[----:B------:R-:W-:Y:S01]  /*00d0*/  I2FP.F32.U32 R3, UR7 ;  /* 0x0000000700037c45 */ /* 0x000fe20008201000 */
[----:B------:R-:W-:Y:S01]  /*00e0*/  IMAD.MOV.U32 R4, RZ, RZ, 0x40000000 ;  /* 0x40000000ff047424 */ /* 0x000fe200078e00ff */
[----:B------:R-:W-:Y:S02]  /*00f0*/  I2FP.F32.U32 R6, R2 ;  /* 0x0000000200067245 */ /* 0x000fe40000201000 */
[----:B------:R-:W0:Y:S08]  /*0100*/  MUFU.RCP R0, R3 ;  /* 0x0000000300007308 */ /* 0x000e300000001000 */
[----:B------:R-:W1:Y:S01]  /*0110*/  FCHK P0, R4, R3 ;  /* 0x0000000304007302 */ /* 0x000e620000000000 */
[----:B0-----:R-:W-:-:S04]  /*0120*/  FFMA R7, -R3, R0, 1 ;  /* 0x3f80000003077423 */ /* 0x001fc80000000100 */
[----:B------:R-:W-:-:S04]  /*0130*/  FFMA R0, R0, R7, R0 ;  /* 0x0000000700007223 */ /* 0x000fc80000000000 */
[----:B------:R-:W-:-:S04]  /*0140*/  FFMA R7, R0, 2, RZ ;  /* 0x4000000000077823 */ /* 0x000fc800000000ff */
[----:B------:R-:W-:-:S04]  /*0150*/  FFMA R8, -R3, R7, 2 ;  /* 0x4000000003087423 */ /* 0x000fc80000000107 */
[----:B------:R-:W-:Y:S01]  /*0160*/  FFMA R7, R0, R8, R7 ;  /* 0x0000000800077223 */ /* 0x000fe20000000007 */
[----:B-1----:R-:W-:Y:S06]  /*0170*/  @!P0 BRA `(.L_x_0) ;  /* 0x00000000000c8947 */ /* 0x002fec0003800000 */
[----:B------:R-:W-:-:S07]  /*0180*/  MOV R8, 0x1a0 ;  /* 0x000001a000087802 */ /* 0x000fce0000000f00 */
[----:B------:R-:W-:Y:S05]  /*0190*/  CALL.REL.NOINC `($__internal_0_$__cuda_sm3x_div_rn_noftz_f32_slowpath) ;  /* 0x0000000000a47944 */ /* 0x000fea0003c00000 */
[----:B------:R-:W-:-:S07]  /*01a0*/  IMAD.MOV.U32 R7, RZ, RZ, R0 ;  /* 0x000000ffff077224 */ /* 0x000fce00078e0000 */
.L_x_0:
[----:B------:R-:W0:Y:S01]  /*01b0*/  LDCU UR4, c[0x0][0x388] ;  /* 0x00007100ff0477ac */ /* 0x000e220008000800 */
[----:B------:R-:W-:Y:S01]  /*01c0*/  FFMA R6, R6, R7, -1 ;  /* 0xbf80000006067423 */ /* 0x000fe20000000007 */
[----:B------:R-:W-:Y:S02]  /*01d0*/  I2FP.F32.S32 R7, R5 ;  /* 0x0000000500077245 */ /* 0x000fe40000201400 */
[----:B0-----:R-:W-:-:S04]  /*01e0*/  I2FP.F32.S32 R3, UR4 ;  /* 0x0000000400037c45 */ /* 0x001fc80008201400 */
        /* <DEDUP_REMOVED lines=10> */
.L_x_1:
[----:B------:R-:W-:Y:S01]  /*0290*/  HFMA2 R8, -RZ, RZ, 0, 0 ;  /* 0x00000000ff087431 */ /* 0x000fe200000001ff */
[----:B------:R-:W-:Y:S01]  /*02a0*/  BSSY.RECONVERGENT B0, `(.L_x_2) ;  /* 0x0000012000007945 */ /* 0x000fe20003800200 */
[----:B------:R-:W-:Y:S01]  /*02b0*/  FFMA R10, R7, R0, -1.5 ;  /* 0xbfc00000070a7423 */ /* 0x000fe20000000000 */
[----:B------:R-:W-:Y:S01]  /*02c0*/  IMAD.MOV.U32 R0, RZ, RZ, RZ ;  /* 0x000000ffff007224 */ /* 0x000fe200078e00ff */
[----:B------:R-:W0:Y:S01]  /*02d0*/  LDCU.64 UR4, c[0x0][0x358] ;  /* 0x00006b00ff0477ac */ /* 0x000e220008000a00 */
[----:B------:R-:W-:Y:S02]  /*02e0*/  IMAD.MOV.U32 R3, RZ, RZ, RZ ;  /* 0x000000ffff037224 */ /* 0x000fe400078e00ff */
[----:B------:R-:W-:Y:S02]  /*02f0*/  IMAD.MOV.U32 R4, RZ, RZ, RZ ;  /* 0x000000ffff047224 */ /* 0x000fe400078e00ff */
[----:B------:R-:W-:-:S07]  /*0300*/  IMAD.MOV.U32 R7, RZ, RZ, RZ ;  /* 0x000000ffff077224 */ /* 0x000fce00078e00ff */
.L_x_3:
[----:B------:R-:W-:Y:S01]  /*0310*/  FADD R3, R4, -R3 ;  /* 0x8000000304037221 */ /* 0x000fe20000000000 */
[----:B------:R-:W-:Y:S01]  /*0320*/  FADD R9, R8, R8 ;  /* 0x0000000808097221 */ /* 0x000fe20000000000 */
[C---:B------:R-:W-:Y:S01]  /*0330*/  ISETP.LT.U32.AND P1, PT, R0.reuse, 0x3ff, PT ;  /* 0x000003ff0000780c */ /* 0x040fe20003f21070 */
[----:B------:R-:W-:Y:S02]  /*0340*/  VIADD R0, R0, 0x1 ;  /* 0x0000000100007836 */ /* 0x000fe40000000000 */
[----:B------:R-:W-:Y:S01]  /*0350*/  FADD R8, R10, R3 ;  /* 0x000000030a087221 */ /* 0x000fe20000000000 */
[----:B------:R-:W-:-:S03]  /*0360*/  FFMA R7, R9, R7, R6 ;  /* 0x0000000709077223 */ /* 0x000fc60000000006 */
[----:B------:R-:W-:Y:S01]  /*0370*/  FMUL R4, R8, R8 ;  /* 0x0000000808047220 */ /* 0x000fe20000400000 */
[----:B------:R-:W-:-:S04]  /*0380*/  FMUL R3, R7, R7 ;  /* 0x0000000707037220 */ /* 0x000fc80000400000 */
[----:B------:R-:W-:-:S05]  /*0390*/  FADD R9, R4, R3 ;  /* 0x0000000304097221 */ /* 0x000fca0000000000 */
[----:B------:R-:W-:-:S13]  /*03a0*/  FSETP.GTU.AND P0, PT, R9, 4, PT ;  /* 0x408000000900780b */ /* 0x000fda0003f0c000 */
[----:B------:R-:W-:Y:S05]  /*03b0*/  @!P0 BRA P1, `(.L_x_3) ;  /* 0xfffffffc00d48947 */ /* 0x000fea000083ffff */
[----:B0-----:R-:W-:Y:S05]  /*03c0*/  BSYNC.RECONVERGENT B0 ;  /* 0x0000000000007941 */ /* 0x001fea0003800200 */
.L_x_2:
[----:B------:R-:W0:Y:S01]  /*03d0*/  LDC.64 R6, c[0x0][0x380] ;  /* 0x0000e000ff067b82 */ /* 0x000e220000000a00 */
[----:B------:R-:W1:Y:S02]  /*03e0*/  LDCU UR6, c[0x0][0x388] ;  /* 0x00007100ff0677ac */ /* 0x000e640008000800 */
[----:B-1----:R-:W-:-:S04]  /*03f0*/  IMAD R3, R2, UR6, R5 ;  /* 0x0000000602037c24 */ /* 0x002fc8000f8e0205 */
[----:B0-----:R-:W-:-:S05]  /*0400*/  IMAD.WIDE R2, R3, 0x4, R6 ;  /* 0x0000000403027825 */ /* 0x001fca00078e0206 */
[----:B------:R-:W-:Y:S01]  /*0410*/  STG.E desc[UR4][R2.64], R0 ;  /* 0x0000000002007986 */ /* 0x000fe2000c101904 */
[----:B------:R-:W-:Y:S05]  /*0420*/  EXIT ;  /* 0x000000000000794d */ /* 0x000fea0003800000 */
        .weak           $__internal_0_$__cuda_sm3x_div_rn_noftz_f32_slowpath
        .type           $__internal_0_$__cuda_sm3x_div_rn_noftz_f32_slowpath,@function
        .size           $__internal_0_$__cuda_sm3x_div_rn_noftz_f32_slowpath,(.L_x_13 - $__internal_0_$__cuda_sm3x_div_rn_noftz_f32_slowpath)
$__internal_0_$__cuda_sm3x_div_rn_noftz_f32_slowpath:
[----:B------:R-:W-:Y:S01]  /*0430*/  SHF.R.U32.HI R10, RZ, 0x17, R3 ;  /* 0x00000017ff0a7819 */ /* 0x000fe20000011603 */
[----:B------:R-:W-:Y:S01]  /*0440*/  IMAD.MOV.U32 R12, RZ, RZ, 0x40000000 ;  /* 0x40000000ff0c7424 */ /* 0x000fe200078e00ff */
[----:B------:R-:W-:Y:S02]  /*0450*/  SHF.R.U32.HI R0, RZ, 0x17, R4 ;  /* 0x00000017ff007819 */ /* 0x000fe40000011604 */
[----:B------:R-:W-:Y:S02]  /*0460*/  LOP3.LUT R10, R10, 0xff, RZ, 0xc0, !PT ;  /* 0x000000ff0a0a7812 */ /* 0x000fe400078ec0ff */
[----:B------:R-:W-:-:S03]  /*0470*/  LOP3.LUT R11, R0, 0xff, RZ, 0xc0, !PT ;  /* 0x000000ff000b7812 */ /* 0x000fc600078ec0ff */
[----:B------:R-:W-:Y:S02]  /*0480*/  VIADD R14, R10, 0xffffffff ;  /* 0xffffffff0a0e7836 */ /* 0x000fe40000000000 */
[----:B------:R-:W-:-:S03]  /*0490*/  VIADD R13, R11, 0xffffffff ;  /* 0xffffffff0b0d7836 */ /* 0x000fc60000000000 */
[----:B------:R-:W-:-:S04]  /*04a0*/  ISETP.GT.U32.AND P0, PT, R14, 0xfd, PT ;  /* 0x000000fd0e00780c */ /* 0x000fc80003f04070 */
[----:B------:R-:W-:-:S13]  /*04b0*/  ISETP.GT.U32.OR P0, PT, R13, 0xfd, P0 ;  /* 0x000000fd0d00780c */ /* 0x000fda0000704470 */
[----:B------:R-:W-:Y:S01]  /*04c0*/  @!P0 IMAD.MOV.U32 R9, RZ, RZ, RZ ;  /* 0x000000ffff098224 */ /* 0x000fe200078e00ff */
[----:B------:R-:W-:Y:S06]  /*04d0*/  @!P0 BRA `(.L_x_4) ;  /* 0x0000000000608947 */ /* 0x000fec0003800000 */
[----:B------:R-:W-:Y:S02]  /*04e0*/  MOV R0, 0x40000000 ;  /* 0x4000000000007802 */ /* 0x000fe40000000f00 */
[----:B------:R-:W-:Y:S02]  /*04f0*/  FSETP.GTU.FTZ.AND P1, PT, |R3|, +INF , PT ;  /* 0x7f8000000300780b */ /* 0x000fe40003f3c200 */
[----:B------:R-:W-:-:S04]  /*0500*/  FSETP.GTU.FTZ.AND P0, PT, |R0|, +INF , PT ;  /* 0x7f8000000000780b */ /* 0x000fc80003f1c200 */
[----:B------:R-:W-:-:S13]  /*0510*/  PLOP3.LUT P0, PT, P0, P1, PT, 0xf8, 0x8f ;  /* 0x00000000008f781c */ /* 0x000fda0000703f70 */
[----:B------:R-:W-:Y:S05]  /*0520*/  @P0 BRA `(.L_x_5) ;  /* 0x0000000400440947 */ /* 0x000fea0003800000 */
[----:B------:R-:W-:-:S13]  /*0530*/  LOP3.LUT P0, RZ, R3, 0x7fffffff, R12, 0xc8, !PT ;  /* 0x7fffffff03ff7812 */ /* 0x000fda000780c80c */
[----:B------:R-:W-:Y:S05]  /*0540*/  @!P0 BRA `(.L_x_6) ;  /* 0x0000000400348947 */ /* 0x000fea0003800000 */
[C---:B------:R-:W-:Y:S02]  /*0550*/  FSETP.NEU.FTZ.AND P2, PT, |R0|.reuse, +INF , PT ;  /* 0x7f8000000000780b */ /* 0x040fe40003f5d200 */
[----:B------:R-:W-:Y:S02]  /*0560*/  FSETP.NEU.FTZ.AND P1, PT, |R3|, +INF , PT ;  /* 0x7f8000000300780b */ /* 0x000fe40003f3d200 */
[----:B------:R-:W-:-:S11]  /*0570*/  FSETP.NEU.FTZ.AND P0, PT, |R0|, +INF , PT ;  /* 0x7f8000000000780b */ /* 0x000fd60003f1d200 */
[----:B------:R-:W-:Y:S05]  /*0580*/  @!P1 BRA !P2, `(.L_x_6) ;  /* 0x0000000400249947 */ /* 0x000fea0005000000 */
[----:B------:R-:W-:-:S04]  /*0590*/  LOP3.LUT P2, RZ, R12, 0x7fffffff, RZ, 0xc0, !PT ;  /* 0x7fffffff0cff7812 */ /* 0x000fc8000784c0ff */
[----:B------:R-:W-:-:S13]  /*05a0*/  PLOP3.LUT P1, PT, P1, P2, PT, 0x2f, 0xf2 ;  /* 0x0000000000f2781c */ /* 0x000fda0000f24577 */
[----:B------:R-:W-:Y:S05]  /*05b0*/  @P1 BRA `(.L_x_7) ;  /* 0x0000000400101947 */ /* 0x000fea0003800000 */
[----:B------:R-:W-:-:S04]  /*05c0*/  LOP3.LUT P1, RZ, R3, 0x7fffffff, RZ, 0xc0, !PT ;  /* 0x7fffffff03ff7812 */ /* 0x000fc8000782c0ff */
[----:B------:R-:W-:-:S13]  /*05d0*/  PLOP3.LUT P0, PT, P0, P1, PT, 0x2f, 0xf2 ;  /* 0x0000000000f2781c */ /* 0x000fda0000702577 */
[----:B------:R-:W-:Y:S05]  /*05e0*/  @P0 BRA `(.L_x_8) ;  /* 0x0000000000f80947 */ /* 0x000fea0003800000 */
[----:B------:R-:W-:Y:S02]  /*05f0*/  ISETP.GE.AND P0, PT, R13, RZ, PT ;  /* 0x000000ff0d00720c */ /* 0x000fe40003f06270 */
[----:B------:R-:W-:-:S11]  /*0600*/  ISETP.GE.AND P1, PT, R14, RZ, PT ;  /* 0x000000ff0e00720c */ /* 0x000fd60003f26270 */
[----:B------:R-:W-:Y:S02]  /*0610*/  @P0 IMAD.MOV.U32 R9, RZ, RZ, RZ ;  /* 0x000000ffff090224 */ /* 0x000fe400078e00ff */
[----:B------:R-:W-:Y:S01]  /*0620*/  @!P0 FFMA R12, R0, 1.84467440737095516160e+19, RZ ;  /* 0x5f800000000c8823 */ /* 0x000fe200000000ff */
[----:B------:R-:W-:Y:S02]  /*0630*/  @!P0 IMAD.MOV.U32 R9, RZ, RZ, -0x40 ;  /* 0xffffffc0ff098424 */ /* 0x000fe400078e00ff */
[----:B------:R-:W-:Y:S02]  /*0640*/  @!P1 FFMA R3, R3, 1.84467440737095516160e+19, RZ ;  /* 0x5f80000003039823 */ /* 0x000fe400000000ff */
[----:B------:R-:W-:-:S07]  /*0650*/  @!P1 VIADD R9, R9, 0x40 ;  /* 0x0000004009099836 */ /* 0x000fce0000000000 */
.L_x_4:
[----:B------:R-:W-:Y:S02]  /*0660*/  LEA R0, R10, 0xc0800000, 0x17 ;  /* 0xc08000000a007811 */ /* 0x000fe400078eb8ff */
[----:B------:R-:W-:-:S03]  /*0670*/  IADD3 R11, PT, PT, R11, -0x7f, RZ ;  /* 0xffffff810b0b7810 */ /* 0x000fc60007ffe0ff */
[----:B------:R-:W-:Y:S01]  /*0680*/  IMAD.IADD R3, R3, 0x1, -R0 ;  /* 0x0000000103037824 */ /* 0x000fe200078e0a00 */
[C---:B------:R-:W-:Y:S01]  /*0690*/  IADD3 R10, PT, PT, R11.reuse, 0x7f, -R10 ;  /* 0x0000007f0b0a7810 */ /* 0x040fe20007ffe80a */
[----:B------:R-:W-:Y:S02]  /*06a0*/  IMAD R0, R11, -0x800000, R12 ;  /* 0xff8000000b007824 */ /* 0x000fe400078e020c */
[----:B------:R-:W0:Y:S01]  /*06b0*/  MUFU.RCP R13, R3 ;  /* 0x00000003000d7308 */ /* 0x000e220000001000 */
[----:B------:R-:W-:Y:S01]  /*06c0*/  FADD.FTZ R15, -R3, -RZ ;  /* 0x800000ff030f7221 */ /* 0x000fe20000010100 */
[----:B------:R-:W-:-:S03]  /*06d0*/  IMAD.IADD R10, R10, 0x1, R9 ;  /* 0x000000010a0a7824 */ /* 0x000fc600078e0209 */
[----:B0-----:R-:W-:-:S04]  /*06e0*/  FFMA R14, R13, R15, 1 ;  /* 0x3f8000000d0e7423 */ /* 0x001fc8000000000f */
[----:B------:R-:W-:-:S04]  /*06f0*/  FFMA R17, R13, R14, R13 ;  /* 0x0000000e0d117223 */ /* 0x000fc8000000000d */
[----:B------:R-:W-:-:S04]  /*0700*/  FFMA R12, R0, R17, RZ ;  /* 0x00000011000c7223 */ /* 0x000fc800000000ff */
[----:B------:R-:W-:-:S04]  /*0710*/  FFMA R13, R15, R12, R0 ;  /* 0x0000000c0f0d7223 */ /* 0x000fc80000000000 */
[----:B------:R-:W-:-:S04]  /*0720*/  FFMA R12, R17, R13, R12 ;  /* 0x0000000d110c7223 */ /* 0x000fc8000000000c */
[----:B------:R-:W-:-:S04]  /*0730*/  FFMA R15, R15, R12, R0 ;  /* 0x0000000c0f0f7223 */ /* 0x000fc80000000000 */
[----:B------:R-:W-:-:S05]  /*0740*/  FFMA R0, R17, R15, R12 ;  /* 0x0000000f11007223 */ /* 0x000fca000000000c */
[----:B------:R-:W-:-:S04]  /*0750*/  SHF.R.U32.HI R3, RZ, 0x17, R0 ;  /* 0x00000017ff037819 */ /* 0x000fc80000011600 */
[----:B------:R-:W-:-:S05]  /*0760*/  LOP3.LUT R3, R3, 0xff, RZ, 0xc0, !PT ;  /* 0x000000ff03037812 */ /* 0x000fca00078ec0ff */
[----:B------:R-:W-:-:S04]  /*0770*/  IMAD.IADD R11, R3, 0x1, R10 ;  /* 0x00000001030b7824 */ /* 0x000fc800078e020a */
[----:B------:R-:W-:-:S05]  /*0780*/  VIADD R3, R11, 0xffffffff ;  /* 0xffffffff0b037836 */ /* 0x000fca0000000000 */
[----:B------:R-:W-:-:S13]  /*0790*/  ISETP.GE.U32.AND P0, PT, R3, 0xfe, PT ;  /* 0x000000fe0300780c */ /* 0x000fda0003f06070 */
[----:B------:R-:W-:Y:S05]  /*07a0*/  @!P0 BRA `(.L_x_9) ;  /* 0x0000000000808947 */ /* 0x000fea0003800000 */
[----:B------:R-:W-:-:S13]  /*07b0*/  ISETP.GT.AND P0, PT, R11, 0xfe, PT ;  /* 0x000000fe0b00780c */ /* 0x000fda0003f04270 */
[----:B------:R-:W-:Y:S05]  /*07c0*/  @P0 BRA `(.L_x_10) ;  /* 0x00000000006c0947 */ /* 0x000fea0003800000 */
[----:B------:R-:W-:-:S13]  /*07d0*/  ISETP.GE.AND P0, PT, R11, 0x1, PT ;  /* 0x000000010b00780c */ /* 0x000fda0003f06270 */
[----:B------:R-:W-:Y:S05]  /*07e0*/  @P0 BRA `(.L_x_11) ;  /* 0x0000000000980947 */ /* 0x000fea0003800000 */
[----:B------:R-:W-:Y:S02]  /*07f0*/  ISETP.GE.AND P0, PT, R11, -0x18, PT ;  /* 0xffffffe80b00780c */ /* 0x000fe40003f06270 */
[----:B------:R-:W-:-:S11]  /*0800*/  LOP3.LUT R0, R0, 0x80000000, RZ, 0xc0, !PT ;  /* 0x8000000000007812 */ /* 0x000fd600078ec0ff */
[----:B------:R-:W-:Y:S05]  /*0810*/  @!P0 BRA `(.L_x_11) ;  /* 0x00000000008c8947 */ /* 0x000fea0003800000 */
[CCC-:B------:R-:W-:Y:S01]  /*0820*/  FFMA.RZ R3, R17.reuse, R15.reuse, R12.reuse ;  /* 0x0000000f11037223 */ /* 0x1c0fe2000000c00c */
[-CC-:B------:R-:W-:Y:S01]  /*0830*/  FFMA.RM R10, R17, R15.reuse, R12.reuse ;  /* 0x0000000f110a7223 */ /* 0x180fe2000000400c */
[C---:B------:R-:W-:Y:S02]  /*0840*/  ISETP.NE.AND P2, PT, R11.reuse, RZ, PT ;  /* 0x000000ff0b00720c */ /* 0x040fe40003f45270 */
[----:B------:R-:W-:Y:S02]  /*0850*/  ISETP.NE.AND P1, PT, R11, RZ, PT ;  /* 0x000000ff0b00720c */ /* 0x000fe40003f25270 */
[----:B------:R-:W-:Y:S01]  /*0860*/  LOP3.LUT R9, R3, 0x7fffff, RZ, 0xc0, !PT ;  /* 0x007fffff03097812 */ /* 0x000fe200078ec0ff */
[----:B------:R-:W-:Y:S01]  /*0870*/  FFMA.RP R3, R17, R15, R12 ;  /* 0x0000000f11037223 */ /* 0x000fe2000000800c */
[C---:B------:R-:W-:Y:S01]  /*0880*/  VIADD R12, R11.reuse, 0x20 ;  /* 0x000000200b0c7836 */ /* 0x040fe20000000000 */
[----:B------:R-:W-:Y:S02]  /*0890*/  IADD3 R11, PT, PT, -R11, RZ, RZ ;  /* 0x000000ff0b0b7210 */ /* 0x000fe40007ffe1ff */
[----:B------:R-:W-:-:S02]  /*08a0*/  LOP3.LUT R9, R9, 0x800000, RZ, 0xfc, !PT ;  /* 0x0080000009097812 */ /* 0x000fc400078efcff */
[----:B------:R-:W-:Y:S02]  /*08b0*/  FSETP.NEU.FTZ.AND P0, PT, R3, R10, PT ;  /* 0x0000000a0300720b */ /* 0x000fe40003f1d000 */
[----:B------:R-:W-:Y:S02]  /*08c0*/  SHF.L.U32 R12, R9, R12, RZ ;  /* 0x0000000c090c7219 */ /* 0x000fe400000006ff */
[----:B------:R-:W-:Y:S02]  /*08d0*/  SEL R10, R11, RZ, P2 ;  /* 0x000000ff0b0a7207 */ /* 0x000fe40001000000 */
[----:B------:R-:W-:Y:S02]  /*08e0*/  ISETP.NE.AND P1, PT, R12, RZ, P1 ;  /* 0x000000ff0c00720c */ /* 0x000fe40000f25270 */
[----:B------:R-:W-:Y:S02]  /*08f0*/  SHF.R.U32.HI R10, RZ, R10, R9 ;  /* 0x0000000aff0a7219 */ /* 0x000fe40000011609 */
[----:B------:R-:W-:-:S02]  /*0900*/  PLOP3.LUT P0, PT, P0, P1, PT, 0xf8, 0x8f ;  /* 0x00000000008f781c */ /* 0x000fc40000703f70 */
[----:B------:R-:W-:Y:S02]  /*0910*/  SHF.R.U32.HI R12, RZ, 0x1, R10 ;  /* 0x00000001ff0c7819 */ /* 0x000fe4000001160a */
[----:B------:R-:W-:-:S04]  /*0920*/  SEL R3, RZ, 0x1, !P0 ;  /* 0x00000001ff037807 */ /* 0x000fc80004000000 */
[----:B------:R-:W-:-:S04]  /*0930*/  LOP3.LUT R3, R3, 0x1, R12, 0xf8, !PT ;  /* 0x0000000103037812 */ /* 0x000fc800078ef80c */
[----:B------:R-:W-:-:S05]  /*0940*/  LOP3.LUT R3, R3, R10, RZ, 0xc0, !PT ;  /* 0x0000000a03037212 */ /* 0x000fca00078ec0ff */
[----:B------:R-:W-:-:S05]  /*0950*/  IMAD.IADD R3, R12, 0x1, R3 ;  /* 0x000000010c037824 */ /* 0x000fca00078e0203 */
[----:B------:R-:W-:Y:S01]  /*0960*/  LOP3.LUT R0, R3, R0, RZ, 0xfc, !PT ;  /* 0x0000000003007212 */ /* 0x000fe200078efcff */
[----:B------:R-:W-:Y:S06]  /*0970*/  BRA `(.L_x_11) ;  /* 0x0000000000347947 */ /* 0x000fec0003800000 */
.L_x_10:
[----:B------:R-:W-:-:S04]  /*0980*/  LOP3.LUT R0, R0, 0x80000000, RZ, 0xc0, !PT ;  /* 0x8000000000007812 */ /* 0x000fc800078ec0ff */
[----:B------:R-:W-:Y:S01]  /*0990*/  LOP3.LUT R0, R0, 0x7f800000, RZ, 0xfc, !PT ;  /* 0x7f80000000007812 */ /* 0x000fe200078efcff */
[----:B------:R-:W-:Y:S06]  /*09a0*/  BRA `(.L_x_11) ;  /* 0x0000000000287947 */ /* 0x000fec0003800000 */
.L_x_9:
[----:B------:R-:W-:Y:S01]  /*09b0*/  IMAD R0, R10, 0x800000, R0 ;  /* 0x008000000a007824 */ /* 0x000fe200078e0200 */
[----:B------:R-:W-:Y:S06]  /*09c0*/  BRA `(.L_x_11) ;  /* 0x0000000000207947 */ /* 0x000fec0003800000 */
.L_x_8:
[----:B------:R-:W-:-:S04]  /*09d0*/  LOP3.LUT R0, R3, 0x80000000, R12, 0x48, !PT ;  /* 0x8000000003007812 */ /* 0x000fc800078e480c */
[----:B------:R-:W-:Y:S01]  /*09e0*/  LOP3.LUT R0, R0, 0x7f800000, RZ, 0xfc, !PT ;  /* 0x7f80000000007812 */ /* 0x000fe200078efcff */
[----:B------:R-:W-:Y:S06]  /*09f0*/  BRA `(.L_x_11) ;  /* 0x0000000000147947 */ /* 0x000fec0003800000 */
.L_x_7:
[----:B------:R-:W-:Y:S01]  /*0a00*/  LOP3.LUT R0, R3, 0x80000000, R12, 0x48, !PT ;  /* 0x8000000003007812 */ /* 0x000fe200078e480c */
[----:B------:R-:W-:Y:S06]  /*0a10*/  BRA `(.L_x_11) ;  /* 0x00000000000c7947 */ /* 0x000fec0003800000 */
.L_x_6:
[----:B------:R-:W0:Y:S01]  /*0a20*/  MUFU.RSQ R0, -QNAN ;  /* 0xffc0000000007908 */ /* 0x000e220000001400 */
[----:B------:R-:W-:Y:S05]  /*0a30*/  BRA `(.L_x_11) ;  /* 0x0000000000047947 */ /* 0x000fea0003800000 */
.L_x_5:
[----:B------:R-:W-:-:S07]  /*0a40*/  FADD.FTZ R0, R0, R3 ;  /* 0x0000000300007221 */ /* 0x000fce0000010000 */
.L_x_11:
[----:B------:R-:W-:-:S04]  /*0a50*/  IMAD.MOV.U32 R9, RZ, RZ, 0x0 ;  /* 0x00000000ff097424 */ /* 0x000fc800078e00ff */
[----:B0-----:R-:W-:Y:S05]  /*0a60*/  RET.REL.NODEC R8 `(_Z11naiveKernelPiii) ;  /* 0xfffffff408647950 */ /* 0x001fea0003c3ffff */
.L_x_12:
[----:B------:R-:W-:-:S00]  /*0a70*/  BRA `(.L_x_12) ;  /* 0xfffffffc00fc7947 */ /* 0x000fc0000383ffff */
[----:B------:R-:W-:-:S00]  /*0a80*/  NOP ;  /* 0x0000000000007918 */ /* 0x000fc00000000000 */
[----:B------:R-:W-:-:S00]  /*0a90*/  NOP ;  /* 0x0000000000007918 */ /* 0x000fc00000000000 */
[----:B------:R-:W-:-:S00]  /*0aa0*/  NOP ;  /* 0x0000000000007918 */ /* 0x000fc00000000000 */
[----:B------:R-:W-:-:S00]  /*0ab0*/  NOP ;  /* 0x0000000000007918 */ /* 0x000fc00000000000 */
[----:B------:R-:W-:-:S00]  /*0ac0*/  NOP ;  /* 0x0000000000007918 */ /* 0x000fc00000000000 */
[----:B------:R-:W-:-:S00]  /*0ad0*/  NOP ;  /* 0x0000000000007918 */ /* 0x000fc00000000000 */
[----:B------:R-:W-:-:S00]  /*0ae0*/  NOP ;  /* 0x0000000000007918 */ /* 0x000fc00000000000 */
[----:B------:R-:W-:-:S00]  /*0af0*/  NOP ;  /* 0x0000000000007918 */ /* 0x000fc00000000000 */
.L_x_13:


//--------------------- .nv.shared.reserved.0     --------------------------
	.section	.nv.shared.reserved.0,"aw",@nobits
	.weak		__nv_reservedSMEM_offset_0_alias
	.size		__nv_reservedSMEM_offset_0_alias, 0, 64
	.other		__nv_reservedSMEM_offset_0_alias,@"STO_CUDA_RESERVED_SHARED STV_DEFAULT"
__nv_reservedSMEM_offset_0_alias:
	.zero		0
	.zero		64


//--------------------- .nv.constant0._Z11naiveKernelPiii --------------------------
	.section	.nv.constant0._Z11naiveKernelPiii,"a",@progbits
	.sectionflags	@""
	.align	4
.nv.constant0._Z11naiveKernelPiii:
	.zero		912


//--------------------- SYMBOLS --------------------------

	.type		.nv.reservedSmem.offset0,@object
	.size		.nv.reservedSmem.offset0,0x4
